//
// Generated by NVIDIA NVVM Compiler
//
// Compiler Build ID: CL-36424714
// Cuda compilation tools, release 13.0, V13.0.88
// Based on NVVM 20.0.0
//

.version 9.0
.target sm_100
.address_size 64

	// .globl	_ZN3cub18CUB_300001_SM_10006detail11EmptyKernelIvEEvv
.global .align 1 .b8 _ZN41_INTERNAL_475c33cf_4_k_cu_cb46d023_2686244cuda3std3__45__cpo5beginE[1];
.global .align 1 .b8 _ZN41_INTERNAL_475c33cf_4_k_cu_cb46d023_2686244cuda3std3__45__cpo3endE[1];
.global .align 1 .b8 _ZN41_INTERNAL_475c33cf_4_k_cu_cb46d023_2686244cuda3std3__45__cpo6cbeginE[1];
.global .align 1 .b8 _ZN41_INTERNAL_475c33cf_4_k_cu_cb46d023_2686244cuda3std3__45__cpo4cendE[1];
.global .align 1 .b8 _ZN41_INTERNAL_475c33cf_4_k_cu_cb46d023_2686244cuda3std3__45__cpo6rbeginE[1];
.global .align 1 .b8 _ZN41_INTERNAL_475c33cf_4_k_cu_cb46d023_2686244cuda3std3__45__cpo4rendE[1];
.global .align 1 .b8 _ZN41_INTERNAL_475c33cf_4_k_cu_cb46d023_2686244cuda3std3__45__cpo7crbeginE[1];
.global .align 1 .b8 _ZN41_INTERNAL_475c33cf_4_k_cu_cb46d023_2686244cuda3std3__45__cpo5crendE[1];
.global .align 1 .b8 _ZN41_INTERNAL_475c33cf_4_k_cu_cb46d023_2686244cuda3std3__443_GLOBAL__N__475c33cf_4_k_cu_cb46d023_2686246ignoreE[1];
.global .align 1 .b8 _ZN41_INTERNAL_475c33cf_4_k_cu_cb46d023_2686244cuda3std3__419piecewise_constructE[1];
.global .align 1 .b8 _ZN41_INTERNAL_475c33cf_4_k_cu_cb46d023_2686244cuda3std3__48in_placeE[1];
.global .align 1 .b8 _ZN41_INTERNAL_475c33cf_4_k_cu_cb46d023_2686244cuda3std3__420unreachable_sentinelE[1];
.global .align 1 .b8 _ZN41_INTERNAL_475c33cf_4_k_cu_cb46d023_2686244cuda3std3__47nulloptE[1];
.global .align 1 .b8 _ZN41_INTERNAL_475c33cf_4_k_cu_cb46d023_2686244cuda3std3__48unexpectE[1];
.global .align 1 .b8 _ZN41_INTERNAL_475c33cf_4_k_cu_cb46d023_2686244cuda3std6ranges3__45__cpo4swapE[1];
.global .align 1 .b8 _ZN41_INTERNAL_475c33cf_4_k_cu_cb46d023_2686244cuda3std6ranges3__45__cpo9iter_moveE[1];
.global .align 1 .b8 _ZN41_INTERNAL_475c33cf_4_k_cu_cb46d023_2686244cuda3std6ranges3__45__cpo5beginE[1];
.global .align 1 .b8 _ZN41_INTERNAL_475c33cf_4_k_cu_cb46d023_2686244cuda3std6ranges3__45__cpo3endE[1];
.global .align 1 .b8 _ZN41_INTERNAL_475c33cf_4_k_cu_cb46d023_2686244cuda3std6ranges3__45__cpo6cbeginE[1];
.global .align 1 .b8 _ZN41_INTERNAL_475c33cf_4_k_cu_cb46d023_2686244cuda3std6ranges3__45__cpo4cendE[1];
.global .align 1 .b8 _ZN41_INTERNAL_475c33cf_4_k_cu_cb46d023_2686244cuda3std6ranges3__45__cpo7advanceE[1];
.global .align 1 .b8 _ZN41_INTERNAL_475c33cf_4_k_cu_cb46d023_2686244cuda3std6ranges3__45__cpo9iter_swapE[1];
.global .align 1 .b8 _ZN41_INTERNAL_475c33cf_4_k_cu_cb46d023_2686244cuda3std6ranges3__45__cpo4nextE[1];
.global .align 1 .b8 _ZN41_INTERNAL_475c33cf_4_k_cu_cb46d023_2686244cuda3std6ranges3__45__cpo4prevE[1];
.global .align 1 .b8 _ZN41_INTERNAL_475c33cf_4_k_cu_cb46d023_2686244cuda3std6ranges3__45__cpo4dataE[1];
.global .align 1 .b8 _ZN41_INTERNAL_475c33cf_4_k_cu_cb46d023_2686244cuda3std6ranges3__45__cpo5cdataE[1];
.global .align 1 .b8 _ZN41_INTERNAL_475c33cf_4_k_cu_cb46d023_2686244cuda3std6ranges3__45__cpo4sizeE[1];
.global .align 1 .b8 _ZN41_INTERNAL_475c33cf_4_k_cu_cb46d023_2686244cuda3std6ranges3__45__cpo5ssizeE[1];
.global .align 1 .b8 _ZN41_INTERNAL_475c33cf_4_k_cu_cb46d023_2686244cuda3std6ranges3__45__cpo8distanceE[1];
.global .align 1 .b8 _ZN41_INTERNAL_475c33cf_4_k_cu_cb46d023_2686246thrust24THRUST_300001_SM_1000_NS6system6detail10sequential3seqE[1];
.global .align 1 .b8 _ZN41_INTERNAL_475c33cf_4_k_cu_cb46d023_2686246thrust24THRUST_300001_SM_1000_NS12placeholders2_1E[1];
.global .align 1 .b8 _ZN41_INTERNAL_475c33cf_4_k_cu_cb46d023_2686246thrust24THRUST_300001_SM_1000_NS12placeholders2_2E[1];
.global .align 1 .b8 _ZN41_INTERNAL_475c33cf_4_k_cu_cb46d023_2686246thrust24THRUST_300001_SM_1000_NS12placeholders2_3E[1];
.global .align 1 .b8 _ZN41_INTERNAL_475c33cf_4_k_cu_cb46d023_2686246thrust24THRUST_300001_SM_1000_NS12placeholders2_4E[1];
.global .align 1 .b8 _ZN41_INTERNAL_475c33cf_4_k_cu_cb46d023_2686246thrust24THRUST_300001_SM_1000_NS12placeholders2_5E[1];
.global .align 1 .b8 _ZN41_INTERNAL_475c33cf_4_k_cu_cb46d023_2686246thrust24THRUST_300001_SM_1000_NS12placeholders2_6E[1];
.global .align 1 .b8 _ZN41_INTERNAL_475c33cf_4_k_cu_cb46d023_2686246thrust24THRUST_300001_SM_1000_NS12placeholders2_7E[1];
.global .align 1 .b8 _ZN41_INTERNAL_475c33cf_4_k_cu_cb46d023_2686246thrust24THRUST_300001_SM_1000_NS12placeholders2_8E[1];
.global .align 1 .b8 _ZN41_INTERNAL_475c33cf_4_k_cu_cb46d023_2686246thrust24THRUST_300001_SM_1000_NS12placeholders2_9E[1];
.global .align 1 .b8 _ZN41_INTERNAL_475c33cf_4_k_cu_cb46d023_2686246thrust24THRUST_300001_SM_1000_NS12placeholders3_10E[1];

.visible .entry _ZN3cub18CUB_300001_SM_10006detail11EmptyKernelIvEEvv()
{


	ret;

}


// ===== COMPILED SASS (sm_100) =====

	.target	sm_100

	.elftype	@"ET_EXEC"


//--------------------- .note.nv.tkinfo           --------------------------
	.section	.note.nv.tkinfo,"",@"SHT_NOTE"
	.sectionflags	@"SHF_NOTE_NV_TKINFO"
	.tkinfo
        /*0018*/ 	.word	0x00000002
        /*0030*/ 	.string	""
        /*0030*/ 	.string	"ptxas"
        /*0030*/ 	.string	"Cuda compilation tools, release 13.0, V13.0.88"
        /*0030*/ 	.string	"Build cuda_13.0.r13.0/compiler.36424714_0"
        /*0030*/ 	.string	"-arch sm_100 -m 64 "



//--------------------- .note.nv.cuinfo           --------------------------
	.section	.note.nv.cuinfo,"",@"SHT_NOTE"
	.sectionflags	@"SHF_NOTE_NV_CUINFO"
        /*0018*/ 	.short	0x0002
        /*001a*/ 	.short	0x0064
        /*001c*/ 	.short	0x0082
	.zero		2


//--------------------- .nv.info                  --------------------------
	.section	.nv.info,"",@"SHT_CUDA_INFO"
	.align	4


	//----- nvinfo : EIATTR_REGCOUNT
	.align		4
        /*0000*/ 	.byte	0x04, 0x2f
        /*0002*/ 	.short	(.L_41 - .L_40)
	.align		4
.L_40:
        /*0004*/ 	.word	index@(_ZN3cub18CUB_300001_SM_10006detail11EmptyKernelIvEEvv)
        /*0008*/ 	.word	0x00000004


	//----- nvinfo : EIATTR_FRAME_SIZE
	.align		4
.L_41:
        /*000c*/ 	.byte	0x04, 0x11
        /*000e*/ 	.short	(.L_43 - .L_42)
	.align		4
.L_42:
        /*0010*/ 	.word	index@(_ZN3cub18CUB_300001_SM_10006detail11EmptyKernelIvEEvv)
        /*0014*/ 	.word	0x00000000


	//----- nvinfo : EIATTR_MIN_STACK_SIZE
	.align		4
.L_43:
        /*0018*/ 	.byte	0x04, 0x12
        /*001a*/ 	.short	(.L_45 - .L_44)
	.align		4
.L_44:
        /*001c*/ 	.word	index@(_ZN3cub18CUB_300001_SM_10006detail11EmptyKernelIvEEvv)
        /*0020*/ 	.word	0x00000000
.L_45:


//--------------------- .nv.compat                --------------------------
	.section	.nv.compat,"",@"SHT_CUDA_COMPAT_INFO"
	.align	4
        /*0000*/ 	.byte	0x02, 0x09, 0x00, 0x00, 0x02, 0x02, 0x01, 0x00, 0x02, 0x05, 0x05, 0x00, 0x03, 0x07, 0x01, 0x01
        /*0010*/ 	.byte	0x02, 0x03, 0x00, 0x00, 0x02, 0x06, 0x01, 0x00, 0x04, 0x0b, 0x08, 0x00, 0x09, 0x00, 0x00, 0x00
        /*0020*/ 	.byte	0x00, 0x00, 0x00, 0x00


//--------------------- .nv.info._ZN3cub18CUB_300001_SM_10006detail11EmptyKernelIvEEvv --------------------------
	.section	.nv.info._ZN3cub18CUB_300001_SM_10006detail11EmptyKernelIvEEvv,"",@"SHT_CUDA_INFO"
	.sectionflags	@""
	.align	4


	//----- nvinfo : EIATTR_CUDA_API_VERSION
	.align		4
        /*0000*/ 	.byte	0x04, 0x37
        /*0002*/ 	.short	(.L_47 - .L_46)
.L_46:
        /*0004*/ 	.word	0x00000082


	//----- nvinfo : EIATTR_SPARSE_MMA_MASK
	.align		4
.L_47:
        /*0008*/ 	.byte	0x03, 0x50
        /*000a*/ 	.short	0x0000


	//----- nvinfo : EIATTR_MAXREG_COUNT
	.align		4
        /*000c*/ 	.byte	0x03, 0x1b
        /*000e*/ 	.short	0x00ff


	//----- nvinfo : EIATTR_MERCURY_ISA_VERSION
	.align		4
        /*0010*/ 	.byte	0x03, 0x5f
        /*0012*/ 	.short	0x0101


	//----- nvinfo : EIATTR_VRC_CTA_INIT_COUNT
	.align		4
        /*0014*/ 	.byte	0x02, 0x4a
	.zero		1
	.zero		1


	//----- nvinfo : EIATTR_EXIT_INSTR_OFFSETS
	.align		4
        /*0018*/ 	.byte	0x04, 0x1c
        /*001a*/ 	.short	(.L_49 - .L_48)


	//   ....[0]....
.L_48:
        /*001c*/ 	.word	0x00000010


	//----- nvinfo : EIATTR_SW_WAR
	.align		4
.L_49:
        /*0020*/ 	.byte	0x04, 0x36
        /*0022*/ 	.short	(.L_51 - .L_50)
.L_50:
        /*0024*/ 	.word	0x00000008
.L_51:


//--------------------- .nv.callgraph             --------------------------
	.section	.nv.callgraph,"",@"SHT_CUDA_CALLGRAPH"
	.align	4
	.sectionentsize	8
	.align		4
        /*0000*/ 	.word	0x00000000
	.align		4
        /*0004*/ 	.word	0xffffffff
	.align		4
        /*0008*/ 	.word	0x00000000
	.align		4
        /*000c*/ 	.word	0xfffffffe
	.align		4
        /*0010*/ 	.word	0x00000000
	.align		4
        /*0014*/ 	.word	0xfffffffd
	.align		4
        /*0018*/ 	.word	0x00000000
	.align		4
        /*001c*/ 	.word	0xfffffffc


//--------------------- .nv.constant4             --------------------------
	.section	.nv.constant4,"a",@progbits
	.align	8
	.align		8
.nv.constant4:
        /*0000*/ 	.dword	_ZN41_INTERNAL_475c33cf_4_k_cu_cb46d023_2687974cuda3std3__45__cpo5beginE
	.align		8
        /*0008*/ 	.dword	_ZN41_INTERNAL_475c33cf_4_k_cu_cb46d023_2687974cuda3std3__45__cpo3endE
	.align		8
        /*0010*/ 	.dword	_ZN41_INTERNAL_475c33cf_4_k_cu_cb46d023_2687974cuda3std3__45__cpo6cbeginE
	.align		8
        /*0018*/ 	.dword	_ZN41_INTERNAL_475c33cf_4_k_cu_cb46d023_2687974cuda3std3__45__cpo4cendE
	.align		8
        /*0020*/ 	.dword	_ZN41_INTERNAL_475c33cf_4_k_cu_cb46d023_2687974cuda3std3__45__cpo6rbeginE
	.align		8
        /*0028*/ 	.dword	_ZN41_INTERNAL_475c33cf_4_k_cu_cb46d023_2687974cuda3std3__45__cpo4rendE
	.align		8
        /*0030*/ 	.dword	_ZN41_INTERNAL_475c33cf_4_k_cu_cb46d023_2687974cuda3std3__45__cpo7crbeginE
	.align		8
        /*0038*/ 	.dword	_ZN41_INTERNAL_475c33cf_4_k_cu_cb46d023_2687974cuda3std3__45__cpo5crendE
	.align		8
        /*0040*/ 	.dword	_ZN41_INTERNAL_475c33cf_4_k_cu_cb46d023_2687974cuda3std3__443_GLOBAL__N__475c33cf_4_k_cu_cb46d023_2687976ignoreE
	.align		8
        /*0048*/ 	.dword	_ZN41_INTERNAL_475c33cf_4_k_cu_cb46d023_2687974cuda3std3__419piecewise_constructE
	.align		8
        /*0050*/ 	.dword	_ZN41_INTERNAL_475c33cf_4_k_cu_cb46d023_2687974cuda3std3__48in_placeE
	.align		8
        /*0058*/ 	.dword	_ZN41_INTERNAL_475c33cf_4_k_cu_cb46d023_2687974cuda3std3__420unreachable_sentinelE
	.align		8
        /*0060*/ 	.dword	_ZN41_INTERNAL_475c33cf_4_k_cu_cb46d023_2687974cuda3std3__47nulloptE
	.align		8
        /*0068*/ 	.dword	_ZN41_INTERNAL_475c33cf_4_k_cu_cb46d023_2687974cuda3std3__48unexpectE
	.align		8
        /*0070*/ 	.dword	_ZN41_INTERNAL_475c33cf_4_k_cu_cb46d023_2687974cuda3std6ranges3__45__cpo4swapE
	.align		8
        /*0078*/ 	.dword	_ZN41_INTERNAL_475c33cf_4_k_cu_cb46d023_2687974cuda3std6ranges3__45__cpo9iter_moveE
	.align		8
        /*0080*/ 	.dword	_ZN41_INTERNAL_475c33cf_4_k_cu_cb46d023_2687974cuda3std6ranges3__45__cpo5beginE
	.align		8
        /*0088*/ 	.dword	_ZN41_INTERNAL_475c33cf_4_k_cu_cb46d023_2687974cuda3std6ranges3__45__cpo3endE
	.align		8
        /*0090*/ 	.dword	_ZN41_INTERNAL_475c33cf_4_k_cu_cb46d023_2687974cuda3std6ranges3__45__cpo6cbeginE
	.align		8
        /*0098*/ 	.dword	_ZN41_INTERNAL_475c33cf_4_k_cu_cb46d023_2687974cuda3std6ranges3__45__cpo4cendE
	.align		8
        /*00a0*/ 	.dword	_ZN41_INTERNAL_475c33cf_4_k_cu_cb46d023_2687974cuda3std6ranges3__45__cpo7advanceE
	.align		8
        /*00a8*/ 	.dword	_ZN41_INTERNAL_475c33cf_4_k_cu_cb46d023_2687974cuda3std6ranges3__45__cpo9iter_swapE
	.align		8
        /*00b0*/ 	.dword	_ZN41_INTERNAL_475c33cf_4_k_cu_cb46d023_2687974cuda3std6ranges3__45__cpo4nextE
	.align		8
        /*00b8*/ 	.dword	_ZN41_INTERNAL_475c33cf_4_k_cu_cb46d023_2687974cuda3std6ranges3__45__cpo4prevE
	.align		8
        /*00c0*/ 	.dword	_ZN41_INTERNAL_475c33cf_4_k_cu_cb46d023_2687974cuda3std6ranges3__45__cpo4dataE
	.align		8
        /*00c8*/ 	.dword	_ZN41_INTERNAL_475c33cf_4_k_cu_cb46d023_2687974cuda3std6ranges3__45__cpo5cdataE
	.align		8
        /*00d0*/ 	.dword	_ZN41_INTERNAL_475c33cf_4_k_cu_cb46d023_2687974cuda3std6ranges3__45__cpo4sizeE
	.align		8
        /*00d8*/ 	.dword	_ZN41_INTERNAL_475c33cf_4_k_cu_cb46d023_2687974cuda3std6ranges3__45__cpo5ssizeE
	.align		8
        /*00e0*/ 	.dword	_ZN41_INTERNAL_475c33cf_4_k_cu_cb46d023_2687974cuda3std6ranges3__45__cpo8distanceE
	.align		8
        /*00e8*/ 	.dword	_ZN41_INTERNAL_475c33cf_4_k_cu_cb46d023_2687976thrust24THRUST_300001_SM_1000_NS6system6detail10sequential3seqE
	.align		8
        /*00f0*/ 	.dword	_ZN41_INTERNAL_475c33cf_4_k_cu_cb46d023_2687976thrust24THRUST_300001_SM_1000_NS12placeholders2_1E
	.align		8
        /*00f8*/ 	.dword	_ZN41_INTERNAL_475c33cf_4_k_cu_cb46d023_2687976thrust24THRUST_300001_SM_1000_NS12placeholders2_2E
	.align		8
        /*0100*/ 	.dword	_ZN41_INTERNAL_475c33cf_4_k_cu_cb46d023_2687976thrust24THRUST_300001_SM_1000_NS12placeholders2_3E
	.align		8
        /*0108*/ 	.dword	_ZN41_INTERNAL_475c33cf_4_k_cu_cb46d023_2687976thrust24THRUST_300001_SM_1000_NS12placeholders2_4E
	.align		8
        /*0110*/ 	.dword	_ZN41_INTERNAL_475c33cf_4_k_cu_cb46d023_2687976thrust24THRUST_300001_SM_1000_NS12placeholders2_5E
	.align		8
        /*0118*/ 	.dword	_ZN41_INTERNAL_475c33cf_4_k_cu_cb46d023_2687976thrust24THRUST_300001_SM_1000_NS12placeholders2_6E
	.align		8
        /*0120*/ 	.dword	_ZN41_INTERNAL_475c33cf_4_k_cu_cb46d023_2687976thrust24THRUST_300001_SM_1000_NS12placeholders2_7E
	.align		8
        /*0128*/ 	.dword	_ZN41_INTERNAL_475c33cf_4_k_cu_cb46d023_2687976thrust24THRUST_300001_SM_1000_NS12placeholders2_8E
	.align		8
        /*0130*/ 	.dword	_ZN41_INTERNAL_475c33cf_4_k_cu_cb46d023_2687976thrust24THRUST_300001_SM_1000_NS12placeholders2_9E
	.align		8
        /*0138*/ 	.dword	_ZN41_INTERNAL_475c33cf_4_k_cu_cb46d023_2687976thrust24THRUST_300001_SM_1000_NS12placeholders3_10E


//--------------------- .text._ZN3cub18CUB_300001_SM_10006detail11EmptyKernelIvEEvv --------------------------
	.section	.text._ZN3cub18CUB_300001_SM_10006detail11EmptyKernelIvEEvv,"ax",@progbits
	.align	128
        .global         _ZN3cub18CUB_300001_SM_10006detail11EmptyKernelIvEEvv
        .type           _ZN3cub18CUB_300001_SM_10006detail11EmptyKernelIvEEvv,@function
        .size           _ZN3cub18CUB_300001_SM_10006detail11EmptyKernelIvEEvv,(.L_x_1 - _ZN3cub18CUB_300001_SM_10006detail11EmptyKernelIvEEvv)
        .other          _ZN3cub18CUB_300001_SM_10006detail11EmptyKernelIvEEvv,@"STO_CUDA_ENTRY STV_DEFAULT"
_ZN3cub18CUB_300001_SM_10006detail11EmptyKernelIvEEvv:
.text._ZN3cub18CUB_300001_SM_10006detail11EmptyKernelIvEEvv:
[----:B------:R-:W-:Y:S01]  /*0000*/  LDC R1, c[0x0][0x37c] ;  /* 0x0000df00ff017b82 */ /* 0x000fe20000000800 */
[----:B------:R-:W-:Y:S05]  /*0010*/  EXIT ;  /* 0x000000000000794d */ /* 0x000fea0003800000 */
.L_x_0:
[----:B------:R-:W-:-:S00]  /*0020*/  BRA `(.L_x_0) ;  /* 0xfffffffc00fc7947 */ /* 0x000fc0000383ffff */
[----:B------:R-:W-:-:S00]  /*0030*/  NOP ;  /* 0x0000000000007918 */ /* 0x000fc00000000000 */
        /* <DEDUP_REMOVED lines=12> */
.L_x_1:


//--------------------- .nv.shared.reserved.0     --------------------------
	.section	.nv.shared.reserved.0,"aw",@nobits
	.weak		__nv_reservedSMEM_offset_0_alias
	.size		__nv_reservedSMEM_offset_0_alias, 0, 64
	.other		__nv_reservedSMEM_offset_0_alias,@"STO_CUDA_RESERVED_SHARED STV_DEFAULT"
__nv_reservedSMEM_offset_0_alias:
	.zero		0
	.zero		64


//--------------------- .nv.global                --------------------------
	.section	.nv.global,"aw",@nobits
.nv.global:
	.type		_ZN41_INTERNAL_475c33cf_4_k_cu_cb46d023_2687976thrust24THRUST_300001_SM_1000_NS12placeholders2_5E,@object
	.size		_ZN41_INTERNAL_475c33cf_4_k_cu_cb46d023_2687976thrust24THRUST_300001_SM_1000_NS12placeholders2_5E,(_ZN41_INTERNAL_475c33cf_4_k_cu_cb46d023_2687974cuda3std3__45__cpo6cbeginE - _ZN41_INTERNAL_475c33cf_4_k_cu_cb46d023_2687976thrust24THRUST_300001_SM_1000_NS12placeholders2_5E)
_ZN41_INTERNAL_475c33cf_4_k_cu_cb46d023_2687976thrust24THRUST_300001_SM_1000_NS12placeholders2_5E:
	.zero		1
	.type		_ZN41_INTERNAL_475c33cf_4_k_cu_cb46d023_2687974cuda3std3__45__cpo6cbeginE,@object
	.size		_ZN41_INTERNAL_475c33cf_4_k_cu_cb46d023_2687974cuda3std3__45__cpo6cbeginE,(_ZN41_INTERNAL_475c33cf_4_k_cu_cb46d023_2687974cuda3std6ranges3__45__cpo6cbeginE - _ZN41_INTERNAL_475c33cf_4_k_cu_cb46d023_2687974cuda3std3__45__cpo6cbeginE)
_ZN41_INTERNAL_475c33cf_4_k_cu_cb46d023_2687974cuda3std3__45__cpo6cbeginE:
	.zero		1
	.type		_ZN41_INTERNAL_475c33cf_4_k_cu_cb46d023_2687974cuda3std6ranges3__45__cpo6cbeginE,@object
	.size		_ZN41_INTERNAL_475c33cf_4_k_cu_cb46d023_2687974cuda3std6ranges3__45__cpo6cbeginE,(_ZN41_INTERNAL_475c33cf_4_k_cu_cb46d023_2687974cuda3std3__48in_placeE - _ZN41_INTERNAL_475c33cf_4_k_cu_cb46d023_2687974cuda3std6ranges3__45__cpo6cbeginE)
_ZN41_INTERNAL_475c33cf_4_k_cu_cb46d023_2687974cuda3std6ranges3__45__cpo6cbeginE:
	.zero		1
	.type		_ZN41_INTERNAL_475c33cf_4_k_cu_cb46d023_2687974cuda3std3__48in_placeE,@object
	.size		_ZN41_INTERNAL_475c33cf_4_k_cu_cb46d023_2687974cuda3std3__48in_placeE,(_ZN41_INTERNAL_475c33cf_4_k_cu_cb46d023_2687974cuda3std6ranges3__45__cpo4sizeE - _ZN41_INTERNAL_475c33cf_4_k_cu_cb46d023_2687974cuda3std3__48in_placeE)
_ZN41_INTERNAL_475c33cf_4_k_cu_cb46d023_2687974cuda3std3__48in_placeE:
	.zero		1
	.type		_ZN41_INTERNAL_475c33cf_4_k_cu_cb46d023_2687974cuda3std6ranges3__45__cpo4sizeE,@object
	.size		_ZN41_INTERNAL_475c33cf_4_k_cu_cb46d023_2687974cuda3std6ranges3__45__cpo4sizeE,(_ZN41_INTERNAL_475c33cf_4_k_cu_cb46d023_2687976thrust24THRUST_300001_SM_1000_NS12placeholders2_9E - _ZN41_INTERNAL_475c33cf_4_k_cu_cb46d023_2687974cuda3std6ranges3__45__cpo4sizeE)
_ZN41_INTERNAL_475c33cf_4_k_cu_cb46d023_2687974cuda3std6ranges3__45__cpo4sizeE:
	.zero		1
	.type		_ZN41_INTERNAL_475c33cf_4_k_cu_cb46d023_2687976thrust24THRUST_300001_SM_1000_NS12placeholders2_9E,@object
	.size		_ZN41_INTERNAL_475c33cf_4_k_cu_cb46d023_2687976thrust24THRUST_300001_SM_1000_NS12placeholders2_9E,(_ZN41_INTERNAL_475c33cf_4_k_cu_cb46d023_2687974cuda3std3__45__cpo7crbeginE - _ZN41_INTERNAL_475c33cf_4_k_cu_cb46d023_2687976thrust24THRUST_300001_SM_1000_NS12placeholders2_9E)
_ZN41_INTERNAL_475c33cf_4_k_cu_cb46d023_2687976thrust24THRUST_300001_SM_1000_NS12placeholders2_9E:
	.zero		1
	.type		_ZN41_INTERNAL_475c33cf_4_k_cu_cb46d023_2687974cuda3std3__45__cpo7crbeginE,@object
	.size		_ZN41_INTERNAL_475c33cf_4_k_cu_cb46d023_2687974cuda3std3__45__cpo7crbeginE,(_ZN41_INTERNAL_475c33cf_4_k_cu_cb46d023_2687974cuda3std6ranges3__45__cpo4nextE - _ZN41_INTERNAL_475c33cf_4_k_cu_cb46d023_2687974cuda3std3__45__cpo7crbeginE)
_ZN41_INTERNAL_475c33cf_4_k_cu_cb46d023_2687974cuda3std3__45__cpo7crbeginE:
	.zero		1
	.type		_ZN41_INTERNAL_475c33cf_4_k_cu_cb46d023_2687974cuda3std6ranges3__45__cpo4nextE,@object
	.size		_ZN41_INTERNAL_475c33cf_4_k_cu_cb46d023_2687974cuda3std6ranges3__45__cpo4nextE,(_ZN41_INTERNAL_475c33cf_4_k_cu_cb46d023_2687974cuda3std6ranges3__45__cpo4swapE - _ZN41_INTERNAL_475c33cf_4_k_cu_cb46d023_2687974cuda3std6ranges3__45__cpo4nextE)
_ZN41_INTERNAL_475c33cf_4_k_cu_cb46d023_2687974cuda3std6ranges3__45__cpo4nextE:
	.zero		1
	.type		_ZN41_INTERNAL_475c33cf_4_k_cu_cb46d023_2687974cuda3std6ranges3__45__cpo4swapE,@object
	.size		_ZN41_INTERNAL_475c33cf_4_k_cu_cb46d023_2687974cuda3std6ranges3__45__cpo4swapE,(_ZN41_INTERNAL_475c33cf_4_k_cu_cb46d023_2687976thrust24THRUST_300001_SM_1000_NS12placeholders2_1E - _ZN41_INTERNAL_475c33cf_4_k_cu_cb46d023_2687974cuda3std6ranges3__45__cpo4swapE)
_ZN41_INTERNAL_475c33cf_4_k_cu_cb46d023_2687974cuda3std6ranges3__45__cpo4swapE:
	.zero		1
	.type		_ZN41_INTERNAL_475c33cf_4_k_cu_cb46d023_2687976thrust24THRUST_300001_SM_1000_NS12placeholders2_1E,@object
	.size		_ZN41_INTERNAL_475c33cf_4_k_cu_cb46d023_2687976thrust24THRUST_300001_SM_1000_NS12placeholders2_1E,(_ZN41_INTERNAL_475c33cf_4_k_cu_cb46d023_2687976thrust24THRUST_300001_SM_1000_NS12placeholders2_3E - _ZN41_INTERNAL_475c33cf_4_k_cu_cb46d023_2687976thrust24THRUST_300001_SM_1000_NS12placeholders2_1E)
_ZN41_INTERNAL_475c33cf_4_k_cu_cb46d023_2687976thrust24THRUST_300001_SM_1000_NS12placeholders2_1E:
	.zero		1
	.type		_ZN41_INTERNAL_475c33cf_4_k_cu_cb46d023_2687976thrust24THRUST_300001_SM_1000_NS12placeholders2_3E,@object
	.size		_ZN41_INTERNAL_475c33cf_4_k_cu_cb46d023_2687976thrust24THRUST_300001_SM_1000_NS12placeholders2_3E,(_ZN41_INTERNAL_475c33cf_4_k_cu_cb46d023_2687974cuda3std3__45__cpo5beginE - _ZN41_INTERNAL_475c33cf_4_k_cu_cb46d023_2687976thrust24THRUST_300001_SM_1000_NS12placeholders2_3E)
_ZN41_INTERNAL_475c33cf_4_k_cu_cb46d023_2687976thrust24THRUST_300001_SM_1000_NS12placeholders2_3E:
	.zero		1
	.type		_ZN41_INTERNAL_475c33cf_4_k_cu_cb46d023_2687974cuda3std3__45__cpo5beginE,@object
	.size		_ZN41_INTERNAL_475c33cf_4_k_cu_cb46d023_2687974cuda3std3__45__cpo5beginE,(_ZN41_INTERNAL_475c33cf_4_k_cu_cb46d023_2687974cuda3std6ranges3__45__cpo5beginE - _ZN41_INTERNAL_475c33cf_4_k_cu_cb46d023_2687974cuda3std3__45__cpo5beginE)
_ZN41_INTERNAL_475c33cf_4_k_cu_cb46d023_2687974cuda3std3__45__cpo5beginE:
	.zero		1
	.type		_ZN41_INTERNAL_475c33cf_4_k_cu_cb46d023_2687974cuda3std6ranges3__45__cpo5beginE,@object
	.size		_ZN41_INTERNAL_475c33cf_4_k_cu_cb46d023_2687974cuda3std6ranges3__45__cpo5beginE,(_ZN41_INTERNAL_475c33cf_4_k_cu_cb46d023_2687974cuda3std3__443_GLOBAL__N__475c33cf_4_k_cu_cb46d023_2687976ignoreE - _ZN41_INTERNAL_475c33cf_4_k_cu_cb46d023_2687974cuda3std6ranges3__45__cpo5beginE)
_ZN41_INTERNAL_475c33cf_4_k_cu_cb46d023_2687974cuda3std6ranges3__45__cpo5beginE:
	.zero		1
	.type		_ZN41_INTERNAL_475c33cf_4_k_cu_cb46d023_2687974cuda3std3__443_GLOBAL__N__475c33cf_4_k_cu_cb46d023_2687976ignoreE,@object
	.size		_ZN41_INTERNAL_475c33cf_4_k_cu_cb46d023_2687974cuda3std3__443_GLOBAL__N__475c33cf_4_k_cu_cb46d023_2687976ignoreE,(_ZN41_INTERNAL_475c33cf_4_k_cu_cb46d023_2687974cuda3std6ranges3__45__cpo4dataE - _ZN41_INTERNAL_475c33cf_4_k_cu_cb46d023_2687974cuda3std3__443_GLOBAL__N__475c33cf_4_k_cu_cb46d023_2687976ignoreE)
_ZN41_INTERNAL_475c33cf_4_k_cu_cb46d023_2687974cuda3std3__443_GLOBAL__N__475c33cf_4_k_cu_cb46d023_2687976ignoreE:
	.zero		1
	.type		_ZN41_INTERNAL_475c33cf_4_k_cu_cb46d023_2687974cuda3std6ranges3__45__cpo4dataE,@object
	.size		_ZN41_INTERNAL_475c33cf_4_k_cu_cb46d023_2687974cuda3std6ranges3__45__cpo4dataE,(_ZN41_INTERNAL_475c33cf_4_k_cu_cb46d023_2687976thrust24THRUST_300001_SM_1000_NS12placeholders2_7E - _ZN41_INTERNAL_475c33cf_4_k_cu_cb46d023_2687974cuda3std6ranges3__45__cpo4dataE)
_ZN41_INTERNAL_475c33cf_4_k_cu_cb46d023_2687974cuda3std6ranges3__45__cpo4dataE:
	.zero		1
	.type		_ZN41_INTERNAL_475c33cf_4_k_cu_cb46d023_2687976thrust24THRUST_300001_SM_1000_NS12placeholders2_7E,@object
	.size		_ZN41_INTERNAL_475c33cf_4_k_cu_cb46d023_2687976thrust24THRUST_300001_SM_1000_NS12placeholders2_7E,(_ZN41_INTERNAL_475c33cf_4_k_cu_cb46d023_2687974cuda3std3__45__cpo6rbeginE - _ZN41_INTERNAL_475c33cf_4_k_cu_cb46d023_2687976thrust24THRUST_300001_SM_1000_NS12placeholders2_7E)
_ZN41_INTERNAL_475c33cf_4_k_cu_cb46d023_2687976thrust24THRUST_300001_SM_1000_NS12placeholders2_7E:
	.zero		1
	.type		_ZN41_INTERNAL_475c33cf_4_k_cu_cb46d023_2687974cuda3std3__45__cpo6rbeginE,@object
	.size		_ZN41_INTERNAL_475c33cf_4_k_cu_cb46d023_2687974cuda3std3__45__cpo6rbeginE,(_ZN41_INTERNAL_475c33cf_4_k_cu_cb46d023_2687974cuda3std6ranges3__45__cpo7advanceE - _ZN41_INTERNAL_475c33cf_4_k_cu_cb46d023_2687974cuda3std3__45__cpo6rbeginE)
_ZN41_INTERNAL_475c33cf_4_k_cu_cb46d023_2687974cuda3std3__45__cpo6rbeginE:
	.zero		1
	.type		_ZN41_INTERNAL_475c33cf_4_k_cu_cb46d023_2687974cuda3std6ranges3__45__cpo7advanceE,@object
	.size		_ZN41_INTERNAL_475c33cf_4_k_cu_cb46d023_2687974cuda3std6ranges3__45__cpo7advanceE,(_ZN41_INTERNAL_475c33cf_4_k_cu_cb46d023_2687974cuda3std3__47nulloptE - _ZN41_INTERNAL_475c33cf_4_k_cu_cb46d023_2687974cuda3std6ranges3__45__cpo7advanceE)
_ZN41_INTERNAL_475c33cf_4_k_cu_cb46d023_2687974cuda3std6ranges3__45__cpo7advanceE:
	.zero		1
	.type		_ZN41_INTERNAL_475c33cf_4_k_cu_cb46d023_2687974cuda3std3__47nulloptE,@object
	.size		_ZN41_INTERNAL_475c33cf_4_k_cu_cb46d023_2687974cuda3std3__47nulloptE,(_ZN41_INTERNAL_475c33cf_4_k_cu_cb46d023_2687974cuda3std6ranges3__45__cpo8distanceE - _ZN41_INTERNAL_475c33cf_4_k_cu_cb46d023_2687974cuda3std3__47nulloptE)
_ZN41_INTERNAL_475c33cf_4_k_cu_cb46d023_2687974cuda3std3__47nulloptE:
	.zero		1
	.type		_ZN41_INTERNAL_475c33cf_4_k_cu_cb46d023_2687974cuda3std6ranges3__45__cpo8distanceE,@object
	.size		_ZN41_INTERNAL_475c33cf_4_k_cu_cb46d023_2687974cuda3std6ranges3__45__cpo8distanceE,(_ZN41_INTERNAL_475c33cf_4_k_cu_cb46d023_2687976thrust24THRUST_300001_SM_1000_NS12placeholders2_6E - _ZN41_INTERNAL_475c33cf_4_k_cu_cb46d023_2687974cuda3std6ranges3__45__cpo8distanceE)
_ZN41_INTERNAL_475c33cf_4_k_cu_cb46d023_2687974cuda3std6ranges3__45__cpo8distanceE:
	.zero		1
	.type		_ZN41_INTERNAL_475c33cf_4_k_cu_cb46d023_2687976thrust24THRUST_300001_SM_1000_NS12placeholders2_6E,@object
	.size		_ZN41_INTERNAL_475c33cf_4_k_cu_cb46d023_2687976thrust24THRUST_300001_SM_1000_NS12placeholders2_6E,(_ZN41_INTERNAL_475c33cf_4_k_cu_cb46d023_2687974cuda3std3__45__cpo4cendE - _ZN41_INTERNAL_475c33cf_4_k_cu_cb46d023_2687976thrust24THRUST_300001_SM_1000_NS12placeholders2_6E)
_ZN41_INTERNAL_475c33cf_4_k_cu_cb46d023_2687976thrust24THRUST_300001_SM_1000_NS12placeholders2_6E:
	.zero		1
	.type		_ZN41_INTERNAL_475c33cf_4_k_cu_cb46d023_2687974cuda3std3__45__cpo4cendE,@object
	.size		_ZN41_INTERNAL_475c33cf_4_k_cu_cb46d023_2687974cuda3std3__45__cpo4cendE,(_ZN41_INTERNAL_475c33cf_4_k_cu_cb46d023_2687974cuda3std6ranges3__45__cpo4cendE - _ZN41_INTERNAL_475c33cf_4_k_cu_cb46d023_2687974cuda3std3__45__cpo4cendE)
_ZN41_INTERNAL_475c33cf_4_k_cu_cb46d023_2687974cuda3std3__45__cpo4cendE:
	.zero		1
	.type		_ZN41_INTERNAL_475c33cf_4_k_cu_cb46d023_2687974cuda3std6ranges3__45__cpo4cendE,@object
	.size		_ZN41_INTERNAL_475c33cf_4_k_cu_cb46d023_2687974cuda3std6ranges3__45__cpo4cendE,(_ZN41_INTERNAL_475c33cf_4_k_cu_cb46d023_2687974cuda3std3__420unreachable_sentinelE - _ZN41_INTERNAL_475c33cf_4_k_cu_cb46d023_2687974cuda3std6ranges3__45__cpo4cendE)
_ZN41_INTERNAL_475c33cf_4_k_cu_cb46d023_2687974cuda3std6ranges3__45__cpo4cendE:
	.zero		1
	.type		_ZN41_INTERNAL_475c33cf_4_k_cu_cb46d023_2687974cuda3std3__420unreachable_sentinelE,@object
	.size		_ZN41_INTERNAL_475c33cf_4_k_cu_cb46d023_2687974cuda3std3__420unreachable_sentinelE,(_ZN41_INTERNAL_475c33cf_4_k_cu_cb46d023_2687974cuda3std6ranges3__45__cpo5ssizeE - _ZN41_INTERNAL_475c33cf_4_k_cu_cb46d023_2687974cuda3std3__420unreachable_sentinelE)
_ZN41_INTERNAL_475c33cf_4_k_cu_cb46d023_2687974cuda3std3__420unreachable_sentinelE:
	.zero		1
	.type		_ZN41_INTERNAL_475c33cf_4_k_cu_cb46d023_2687974cuda3std6ranges3__45__cpo5ssizeE,@object
	.size		_ZN41_INTERNAL_475c33cf_4_k_cu_cb46d023_2687974cuda3std6ranges3__45__cpo5ssizeE,(_ZN41_INTERNAL_475c33cf_4_k_cu_cb46d023_2687976thrust24THRUST_300001_SM_1000_NS12placeholders3_10E - _ZN41_INTERNAL_475c33cf_4_k_cu_cb46d023_2687974cuda3std6ranges3__45__cpo5ssizeE)
_ZN41_INTERNAL_475c33cf_4_k_cu_cb46d023_2687974cuda3std6ranges3__45__cpo5ssizeE:
	.zero		1
	.type		_ZN41_INTERNAL_475c33cf_4_k_cu_cb46d023_2687976thrust24THRUST_300001_SM_1000_NS12placeholders3_10E,@object
	.size		_ZN41_INTERNAL_475c33cf_4_k_cu_cb46d023_2687976thrust24THRUST_300001_SM_1000_NS12placeholders3_10E,(_ZN41_INTERNAL_475c33cf_4_k_cu_cb46d023_2687974cuda3std3__45__cpo5crendE - _ZN41_INTERNAL_475c33cf_4_k_cu_cb46d023_2687976thrust24THRUST_300001_SM_1000_NS12placeholders3_10E)
_ZN41_INTERNAL_475c33cf_4_k_cu_cb46d023_2687976thrust24THRUST_300001_SM_1000_NS12placeholders3_10E:
	.zero		1
	.type		_ZN41_INTERNAL_475c33cf_4_k_cu_cb46d023_2687974cuda3std3__45__cpo5crendE,@object
	.size		_ZN41_INTERNAL_475c33cf_4_k_cu_cb46d023_2687974cuda3std3__45__cpo5crendE,(_ZN41_INTERNAL_475c33cf_4_k_cu_cb46d023_2687974cuda3std6ranges3__45__cpo4prevE - _ZN41_INTERNAL_475c33cf_4_k_cu_cb46d023_2687974cuda3std3__45__cpo5crendE)
_ZN41_INTERNAL_475c33cf_4_k_cu_cb46d023_2687974cuda3std3__45__cpo5crendE:
	.zero		1
	.type		_ZN41_INTERNAL_475c33cf_4_k_cu_cb46d023_2687974cuda3std6ranges3__45__cpo4prevE,@object
	.size		_ZN41_INTERNAL_475c33cf_4_k_cu_cb46d023_2687974cuda3std6ranges3__45__cpo4prevE,(_ZN41_INTERNAL_475c33cf_4_k_cu_cb46d023_2687974cuda3std6ranges3__45__cpo9iter_moveE - _ZN41_INTERNAL_475c33cf_4_k_cu_cb46d023_2687974cuda3std6ranges3__45__cpo4prevE)
_ZN41_INTERNAL_475c33cf_4_k_cu_cb46d023_2687974cuda3std6ranges3__45__cpo4prevE:
	.zero		1
	.type		_ZN41_INTERNAL_475c33cf_4_k_cu_cb46d023_2687974cuda3std6ranges3__45__cpo9iter_moveE,@object
	.size		_ZN41_INTERNAL_475c33cf_4_k_cu_cb46d023_2687974cuda3std6ranges3__45__cpo9iter_moveE,(_ZN41_INTERNAL_475c33cf_4_k_cu_cb46d023_2687976thrust24THRUST_300001_SM_1000_NS12placeholders2_2E - _ZN41_INTERNAL_475c33cf_4_k_cu_cb46d023_2687974cuda3std6ranges3__45__cpo9iter_moveE)
_ZN41_INTERNAL_475c33cf_4_k_cu_cb46d023_2687974cuda3std6ranges3__45__cpo9iter_moveE:
	.zero		1
	.type		_ZN41_INTERNAL_475c33cf_4_k_cu_cb46d023_2687976thrust24THRUST_300001_SM_1000_NS12placeholders2_2E,@object
	.size		_ZN41_INTERNAL_475c33cf_4_k_cu_cb46d023_2687976thrust24THRUST_300001_SM_1000_NS12placeholders2_2E,(_ZN41_INTERNAL_475c33cf_4_k_cu_cb46d023_2687976thrust24THRUST_300001_SM_1000_NS12placeholders2_4E - _ZN41_INTERNAL_475c33cf_4_k_cu_cb46d023_2687976thrust24THRUST_300001_SM_1000_NS12placeholders2_2E)
_ZN41_INTERNAL_475c33cf_4_k_cu_cb46d023_2687976thrust24THRUST_300001_SM_1000_NS12placeholders2_2E:
	.zero		1
	.type		_ZN41_INTERNAL_475c33cf_4_k_cu_cb46d023_2687976thrust24THRUST_300001_SM_1000_NS12placeholders2_4E,@object
	.size		_ZN41_INTERNAL_475c33cf_4_k_cu_cb46d023_2687976thrust24THRUST_300001_SM_1000_NS12placeholders2_4E,(_ZN41_INTERNAL_475c33cf_4_k_cu_cb46d023_2687974cuda3std3__45__cpo3endE - _ZN41_INTERNAL_475c33cf_4_k_cu_cb46d023_2687976thrust24THRUST_300001_SM_1000_NS12placeholders2_4E)
_ZN41_INTERNAL_475c33cf_4_k_cu_cb46d023_2687976thrust24THRUST_300001_SM_1000_NS12placeholders2_4E:
	.zero		1
	.type		_ZN41_INTERNAL_475c33cf_4_k_cu_cb46d023_2687974cuda3std3__45__cpo3endE,@object
	.size		_ZN41_INTERNAL_475c33cf_4_k_cu_cb46d023_2687974cuda3std3__45__cpo3endE,(_ZN41_INTERNAL_475c33cf_4_k_cu_cb46d023_2687974cuda3std6ranges3__45__cpo3endE - _ZN41_INTERNAL_475c33cf_4_k_cu_cb46d023_2687974cuda3std3__45__cpo3endE)
_ZN41_INTERNAL_475c33cf_4_k_cu_cb46d023_2687974cuda3std3__45__cpo3endE:
	.zero		1
	.type		_ZN41_INTERNAL_475c33cf_4_k_cu_cb46d023_2687974cuda3std6ranges3__45__cpo3endE,@object
	.size		_ZN41_INTERNAL_475c33cf_4_k_cu_cb46d023_2687974cuda3std6ranges3__45__cpo3endE,(_ZN41_INTERNAL_475c33cf_4_k_cu_cb46d023_2687974cuda3std3__419piecewise_constructE - _ZN41_INTERNAL_475c33cf_4_k_cu_cb46d023_2687974cuda3std6ranges3__45__cpo3endE)
_ZN41_INTERNAL_475c33cf_4_k_cu_cb46d023_2687974cuda3std6ranges3__45__cpo3endE:
	.zero		1
	.type		_ZN41_INTERNAL_475c33cf_4_k_cu_cb46d023_2687974cuda3std3__419piecewise_constructE,@object
	.size		_ZN41_INTERNAL_475c33cf_4_k_cu_cb46d023_2687974cuda3std3__419piecewise_constructE,(_ZN41_INTERNAL_475c33cf_4_k_cu_cb46d023_2687974cuda3std6ranges3__45__cpo5cdataE - _ZN41_INTERNAL_475c33cf_4_k_cu_cb46d023_2687974cuda3std3__419piecewise_constructE)
_ZN41_INTERNAL_475c33cf_4_k_cu_cb46d023_2687974cuda3std3__419piecewise_constructE:
	.zero		1
	.type		_ZN41_INTERNAL_475c33cf_4_k_cu_cb46d023_2687974cuda3std6ranges3__45__cpo5cdataE,@object
	.size		_ZN41_INTERNAL_475c33cf_4_k_cu_cb46d023_2687974cuda3std6ranges3__45__cpo5cdataE,(_ZN41_INTERNAL_475c33cf_4_k_cu_cb46d023_2687976thrust24THRUST_300001_SM_1000_NS12placeholders2_8E - _ZN41_INTERNAL_475c33cf_4_k_cu_cb46d023_2687974cuda3std6ranges3__45__cpo5cdataE)
_ZN41_INTERNAL_475c33cf_4_k_cu_cb46d023_2687974cuda3std6ranges3__45__cpo5cdataE:
	.zero		1
	.type		_ZN41_INTERNAL_475c33cf_4_k_cu_cb46d023_2687976thrust24THRUST_300001_SM_1000_NS12placeholders2_8E,@object
	.size		_ZN41_INTERNAL_475c33cf_4_k_cu_cb46d023_2687976thrust24THRUST_300001_SM_1000_NS12placeholders2_8E,(_ZN41_INTERNAL_475c33cf_4_k_cu_cb46d023_2687974cuda3std3__45__cpo4rendE - _ZN41_INTERNAL_475c33cf_4_k_cu_cb46d023_2687976thrust24THRUST_300001_SM_1000_NS12placeholders2_8E)
_ZN41_INTERNAL_475c33cf_4_k_cu_cb46d023_2687976thrust24THRUST_300001_SM_1000_NS12placeholders2_8E:
	.zero		1
	.type		_ZN41_INTERNAL_475c33cf_4_k_cu_cb46d023_2687974cuda3std3__45__cpo4rendE,@object
	.size		_ZN41_INTERNAL_475c33cf_4_k_cu_cb46d023_2687974cuda3std3__45__cpo4rendE,(_ZN41_INTERNAL_475c33cf_4_k_cu_cb46d023_2687974cuda3std6ranges3__45__cpo9iter_swapE - _ZN41_INTERNAL_475c33cf_4_k_cu_cb46d023_2687974cuda3std3__45__cpo4rendE)
_ZN41_INTERNAL_475c33cf_4_k_cu_cb46d023_2687974cuda3std3__45__cpo4rendE:
	.zero		1
	.type		_ZN41_INTERNAL_475c33cf_4_k_cu_cb46d023_2687974cuda3std6ranges3__45__cpo9iter_swapE,@object
	.size		_ZN41_INTERNAL_475c33cf_4_k_cu_cb46d023_2687974cuda3std6ranges3__45__cpo9iter_swapE,(_ZN41_INTERNAL_475c33cf_4_k_cu_cb46d023_2687974cuda3std3__48unexpectE - _ZN41_INTERNAL_475c33cf_4_k_cu_cb46d023_2687974cuda3std6ranges3__45__cpo9iter_swapE)
_ZN41_INTERNAL_475c33cf_4_k_cu_cb46d023_2687974cuda3std6ranges3__45__cpo9iter_swapE:
	.zero		1
	.type		_ZN41_INTERNAL_475c33cf_4_k_cu_cb46d023_2687974cuda3std3__48unexpectE,@object
	.size		_ZN41_INTERNAL_475c33cf_4_k_cu_cb46d023_2687974cuda3std3__48unexpectE,(_ZN41_INTERNAL_475c33cf_4_k_cu_cb46d023_2687976thrust24THRUST_300001_SM_1000_NS6system6detail10sequential3seqE - _ZN41_INTERNAL_475c33cf_4_k_cu_cb46d023_2687974cuda3std3__48unexpectE)
_ZN41_INTERNAL_475c33cf_4_k_cu_cb46d023_2687974cuda3std3__48unexpectE:
	.zero		1
	.type		_ZN41_INTERNAL_475c33cf_4_k_cu_cb46d023_2687976thrust24THRUST_300001_SM_1000_NS6system6detail10sequential3seqE,@object
	.size		_ZN41_INTERNAL_475c33cf_4_k_cu_cb46d023_2687976thrust24THRUST_300001_SM_1000_NS6system6detail10sequential3seqE,(.L_29 - _ZN41_INTERNAL_475c33cf_4_k_cu_cb46d023_2687976thrust24THRUST_300001_SM_1000_NS6system6detail10sequential3seqE)
_ZN41_INTERNAL_475c33cf_4_k_cu_cb46d023_2687976thrust24THRUST_300001_SM_1000_NS6system6detail10sequential3seqE:
	.zero		1
.L_29:


//--------------------- .nv.constant0._ZN3cub18CUB_300001_SM_10006detail11EmptyKernelIvEEvv --------------------------
	.section	.nv.constant0._ZN3cub18CUB_300001_SM_10006detail11EmptyKernelIvEEvv,"a",@progbits
	.sectionflags	@""
	.align	4
.nv.constant0._ZN3cub18CUB_300001_SM_10006detail11EmptyKernelIvEEvv:
	.zero		896


//--------------------- SYMBOLS --------------------------

	.type		.nv.reservedSmem.offset0,@object
	.size		.nv.reservedSmem.offset0,0x4
